







.version 5.0
.target sm_61
.address_size 64


.global .align 8 .b8 _ZTVSt9basic_iosIcSt11char_traitsIcEE[32];
.global .align 8 .b8 _ZTTSo[8];
.global .align 8 .b8 _ZTVSt15basic_streambufIcSt11char_traitsIcEE[128];
.global .align 8 .b8 _ZTVNSt7__cxx1115basic_stringbufIcSt11char_traitsIcESaIcEEE[128];
.global .align 8 .b8 _ZTTNSt7__cxx1119basic_ostringstreamIcSt11char_traitsIcESaIcEEE[8];
.global .align 8 .b8 _ZTVN10__cxxabiv119__pointer_type_infoE[8];
.global .align 8 .b8 _ZTVN10__cxxabiv120__function_type_infoE[8];
.global .align 8 .b8 _ZTVN10__cxxabiv117__class_type_infoE[8];
.global .align 8 .b8 _ZTVN10__cxxabiv120__si_class_type_infoE[8];
.global .align 8 .b8 _ZTVSt9exception[40];
.global .align 8 .b8 _ZTVN3c105ErrorE[40];
.global .align 8 .b8 _ZTVN3c1020intrusive_ptr_targetE[40];
.global .align 8 .b8 _ZTVN3c1011StorageImplE[40];
.global .align 8 .b8 _ZTVN6caffe28OperatorINS_11CUDAContextEEE[136];
.global .align 8 .b8 _ZTVN6caffe26CeilOpIfNS_11CUDAContextEEE[136];

.visible .entry _ZN6caffe210CeilKernelIfEEviPKT_PS1_(
.param .u32 _ZN6caffe210CeilKernelIfEEviPKT_PS1__param_0,
.param .u64 _ZN6caffe210CeilKernelIfEEviPKT_PS1__param_1,
.param .u64 _ZN6caffe210CeilKernelIfEEviPKT_PS1__param_2
)
{
.reg .pred %p<3>;
.reg .f32 %f<3>;
.reg .b32 %r<7>;
.reg .b64 %rd<14>;


ld.param.u64 %rd8, [_ZN6caffe210CeilKernelIfEEviPKT_PS1__param_1];
ld.param.u64 %rd9, [_ZN6caffe210CeilKernelIfEEviPKT_PS1__param_2];
mov.u32 %r1, %ntid.x;
mov.u32 %r2, %ctaid.x;
mov.u32 %r3, %tid.x;
mad.lo.s32 %r4, %r1, %r2, %r3;
cvt.u64.u32	%rd13, %r4;
ld.param.s32 %rd2, [_ZN6caffe210CeilKernelIfEEviPKT_PS1__param_0];
setp.ge.u64	%p1, %rd13, %rd2;
@%p1 bra BB0_3;

cvta.to.global.u64 %rd3, %rd9;
cvta.to.global.u64 %rd4, %rd8;
mov.u32 %r5, %nctaid.x;
mul.lo.s32 %r6, %r5, %r1;
cvt.u64.u32	%rd5, %r6;

BB0_2:
shl.b64 %rd10, %rd13, 2;
add.s64 %rd11, %rd4, %rd10;
ld.global.f32 %f1, [%rd11];
cvt.rpi.f32.f32	%f2, %f1;
add.s64 %rd12, %rd3, %rd10;
st.global.f32 [%rd12], %f2;
add.s64 %rd13, %rd5, %rd13;
setp.lt.u64	%p2, %rd13, %rd2;
@%p2 bra BB0_2;

BB0_3:
ret;
}




// ===== COMPILED SASS (sm_100) =====

	.target	sm_100

	.elftype	@"ET_EXEC"


//--------------------- .note.nv.tkinfo           --------------------------
	.section	.note.nv.tkinfo,"",@"SHT_NOTE"
	.sectionflags	@"SHF_NOTE_NV_TKINFO"
	.tkinfo
        /*0018*/ 	.word	0x00000002
        /*0030*/ 	.string	""
        /*0030*/ 	.string	"ptxas"
        /*0030*/ 	.string	"Cuda compilation tools, release 13.0, V13.0.88"
        /*0030*/ 	.string	"Build cuda_13.0.r13.0/compiler.36424714_0"
        /*0030*/ 	.string	"-arch sm_100 "



//--------------------- .note.nv.cuinfo           --------------------------
	.section	.note.nv.cuinfo,"",@"SHT_NOTE"
	.sectionflags	@"SHF_NOTE_NV_CUINFO"
        /*0018*/ 	.short	0x0002
        /*001a*/ 	.short	0x003d
        /*001c*/ 	.short	0x0082
	.zero		2


//--------------------- .nv.info                  --------------------------
	.section	.nv.info,"",@"SHT_CUDA_INFO"
	.align	4


	//----- nvinfo : EIATTR_REGCOUNT
	.align		4
        /*0000*/ 	.byte	0x04, 0x2f
        /*0002*/ 	.short	(.L_16 - .L_15)
	.align		4
.L_15:
        /*0004*/ 	.word	index@(_ZN6caffe210CeilKernelIfEEviPKT_PS1_)
        /*0008*/ 	.word	0x0000000c


	//----- nvinfo : EIATTR_FRAME_SIZE
	.align		4
.L_16:
        /*000c*/ 	.byte	0x04, 0x11
        /*000e*/ 	.short	(.L_18 - .L_17)
	.align		4
.L_17:
        /*0010*/ 	.word	index@(_ZN6caffe210CeilKernelIfEEviPKT_PS1_)
        /*0014*/ 	.word	0x00000000


	//----- nvinfo : EIATTR_MIN_STACK_SIZE
	.align		4
.L_18:
        /*0018*/ 	.byte	0x04, 0x12
        /*001a*/ 	.short	(.L_20 - .L_19)
	.align		4
.L_19:
        /*001c*/ 	.word	index@(_ZN6caffe210CeilKernelIfEEviPKT_PS1_)
        /*0020*/ 	.word	0x00000000
.L_20:


//--------------------- .nv.compat                --------------------------
	.section	.nv.compat,"",@"SHT_CUDA_COMPAT_INFO"
	.align	4
        /*0000*/ 	.byte	0x02, 0x09, 0x00, 0x00, 0x02, 0x02, 0x01, 0x00, 0x02, 0x05, 0x05, 0x00, 0x03, 0x07, 0x01, 0x01
        /*0010*/ 	.byte	0x02, 0x03, 0x00, 0x00, 0x02, 0x06, 0x01, 0x00, 0x04, 0x0b, 0x08, 0x00, 0x09, 0x00, 0x00, 0x00
        /*0020*/ 	.byte	0x00, 0x00, 0x00, 0x00


//--------------------- .nv.info._ZN6caffe210CeilKernelIfEEviPKT_PS1_ --------------------------
	.section	.nv.info._ZN6caffe210CeilKernelIfEEviPKT_PS1_,"",@"SHT_CUDA_INFO"
	.sectionflags	@""
	.align	4


	//----- nvinfo : EIATTR_CUDA_API_VERSION
	.align		4
        /*0000*/ 	.byte	0x04, 0x37
        /*0002*/ 	.short	(.L_22 - .L_21)
.L_21:
        /*0004*/ 	.word	0x00000082


	//----- nvinfo : EIATTR_KPARAM_INFO
	.align		4
.L_22:
        /*0008*/ 	.byte	0x04, 0x17
        /*000a*/ 	.short	(.L_24 - .L_23)
.L_23:
        /*000c*/ 	.word	0x00000000
        /*0010*/ 	.short	0x0002
        /*0012*/ 	.short	0x0010
        /*0014*/ 	.byte	0x00, 0xf0, 0x21, 0x00


	//----- nvinfo : EIATTR_KPARAM_INFO
	.align		4
.L_24:
        /*0018*/ 	.byte	0x04, 0x17
        /*001a*/ 	.short	(.L_26 - .L_25)
.L_25:
        /*001c*/ 	.word	0x00000000
        /*0020*/ 	.short	0x0001
        /*0022*/ 	.short	0x0008
        /*0024*/ 	.byte	0x00, 0xf0, 0x21, 0x00


	//----- nvinfo : EIATTR_KPARAM_INFO
	.align		4
.L_26:
        /*0028*/ 	.byte	0x04, 0x17
        /*002a*/ 	.short	(.L_28 - .L_27)
.L_27:
        /*002c*/ 	.word	0x00000000
        /*0030*/ 	.short	0x0000
        /*0032*/ 	.short	0x0000
        /*0034*/ 	.byte	0x00, 0xf0, 0x11, 0x00


	//----- nvinfo : EIATTR_SPARSE_MMA_MASK
	.align		4
.L_28:
        /*0038*/ 	.byte	0x03, 0x50
        /*003a*/ 	.short	0x0000


	//----- nvinfo : EIATTR_MAXREG_COUNT
	.align		4
        /*003c*/ 	.byte	0x03, 0x1b
        /*003e*/ 	.short	0x00ff


	//----- nvinfo : EIATTR_MERCURY_ISA_VERSION
	.align		4
        /*0040*/ 	.byte	0x03, 0x5f
        /*0042*/ 	.short	0x0101


	//----- nvinfo : EIATTR_VRC_CTA_INIT_COUNT
	.align		4
        /*0044*/ 	.byte	0x02, 0x4a
	.zero		1
	.zero		1


	//----- nvinfo : EIATTR_EXIT_INSTR_OFFSETS
	.align		4
        /*0048*/ 	.byte	0x04, 0x1c
        /*004a*/ 	.short	(.L_30 - .L_29)


	//   ....[0]....
.L_29:
        /*004c*/ 	.word	0x00000090


	//   ....[1]....
        /*0050*/ 	.word	0x000001e0


	//----- nvinfo : EIATTR_CRS_STACK_SIZE
	.align		4
.L_30:
        /*0054*/ 	.byte	0x04, 0x1e
        /*0056*/ 	.short	(.L_32 - .L_31)
.L_31:
        /*0058*/ 	.word	0x00000000


	//----- nvinfo : EIATTR_CBANK_PARAM_SIZE
	.align		4
.L_32:
        /*005c*/ 	.byte	0x03, 0x19
        /*005e*/ 	.short	0x0018


	//----- nvinfo : EIATTR_PARAM_CBANK
	.align		4
        /*0060*/ 	.byte	0x04, 0x0a
        /*0062*/ 	.short	(.L_34 - .L_33)
	.align		4
.L_33:
        /*0064*/ 	.word	index@(.nv.constant0._ZN6caffe210CeilKernelIfEEviPKT_PS1_)
        /*0068*/ 	.short	0x0380
        /*006a*/ 	.short	0x0018


	//----- nvinfo : EIATTR_SW_WAR
	.align		4
.L_34:
        /*006c*/ 	.byte	0x04, 0x36
        /*006e*/ 	.short	(.L_36 - .L_35)
.L_35:
        /*0070*/ 	.word	0x00000008
.L_36:


//--------------------- .nv.callgraph             --------------------------
	.section	.nv.callgraph,"",@"SHT_CUDA_CALLGRAPH"
	.align	4
	.sectionentsize	8
	.align		4
        /*0000*/ 	.word	0x00000000
	.align		4
        /*0004*/ 	.word	0xffffffff
	.align		4
        /*0008*/ 	.word	0x00000000
	.align		4
        /*000c*/ 	.word	0xfffffffe
	.align		4
        /*0010*/ 	.word	0x00000000
	.align		4
        /*0014*/ 	.word	0xfffffffd
	.align		4
        /*0018*/ 	.word	0x00000000
	.align		4
        /*001c*/ 	.word	0xfffffffc


//--------------------- .nv.constant4             --------------------------
	.section	.nv.constant4,"a",@progbits
	.align	8
	.align		8
.nv.constant4:
        /*0000*/ 	.dword	_ZTVSt9basic_iosIcSt11char_traitsIcEE
	.align		8
        /*0008*/ 	.dword	_ZTTSo
	.align		8
        /*0010*/ 	.dword	_ZTVSt15basic_streambufIcSt11char_traitsIcEE
	.align		8
        /*0018*/ 	.dword	_ZTVNSt7__cxx1115basic_stringbufIcSt11char_traitsIcESaIcEEE
	.align		8
        /*0020*/ 	.dword	_ZTTNSt7__cxx1119basic_ostringstreamIcSt11char_traitsIcESaIcEEE
	.align		8
        /*0028*/ 	.dword	_ZTVN10__cxxabiv119__pointer_type_infoE
	.align		8
        /*0030*/ 	.dword	_ZTVN10__cxxabiv120__function_type_infoE
	.align		8
        /*0038*/ 	.dword	_ZTVN10__cxxabiv117__class_type_infoE
	.align		8
        /*0040*/ 	.dword	_ZTVN10__cxxabiv120__si_class_type_infoE
	.align		8
        /*0048*/ 	.dword	_ZTVSt9exception
	.align		8
        /*0050*/ 	.dword	_ZTVN3c105ErrorE
	.align		8
        /*0058*/ 	.dword	_ZTVN3c1020intrusive_ptr_targetE
	.align		8
        /*0060*/ 	.dword	_ZTVN3c1011StorageImplE
	.align		8
        /*0068*/ 	.dword	_ZTVN6caffe28OperatorINS_11CUDAContextEEE
	.align		8
        /*0070*/ 	.dword	_ZTVN6caffe26CeilOpIfNS_11CUDAContextEEE


//--------------------- .text._ZN6caffe210CeilKernelIfEEviPKT_PS1_ --------------------------
	.section	.text._ZN6caffe210CeilKernelIfEEviPKT_PS1_,"ax",@progbits
	.align	128
        .global         _ZN6caffe210CeilKernelIfEEviPKT_PS1_
        .type           _ZN6caffe210CeilKernelIfEEviPKT_PS1_,@function
        .size           _ZN6caffe210CeilKernelIfEEviPKT_PS1_,(.L_x_2 - _ZN6caffe210CeilKernelIfEEviPKT_PS1_)
        .other          _ZN6caffe210CeilKernelIfEEviPKT_PS1_,@"STO_CUDA_ENTRY STV_DEFAULT"
_ZN6caffe210CeilKernelIfEEviPKT_PS1_:
.text._ZN6caffe210CeilKernelIfEEviPKT_PS1_:
[----:B------:R-:W-:Y:S01]  /*0000*/  LDC R1, c[0x0][0x37c] ;  /* 0x0000df00ff017b82 */ /* 0x000fe20000000800 */
[----:B------:R-:W0:Y:S01]  /*0010*/  S2R R0, SR_CTAID.X ;  /* 0x0000000000007919 */ /* 0x000e220000002500 */
[----:B------:R-:W0:Y:S01]  /*0020*/  LDCU UR4, c[0x0][0x360] ;  /* 0x00006c00ff0477ac */ /* 0x000e220008000800 */
[----:B------:R-:W0:Y:S01]  /*0030*/  S2R R3, SR_TID.X ;  /* 0x0000000000037919 */ /* 0x000e220000002100 */
[----:B------:R-:W1:Y:S02]  /*0040*/  LDCU UR9, c[0x0][0x380] ;  /* 0x00007000ff0977ac */ /* 0x000e640008000800 */
[----:B-1----:R-:W-:Y:S01]  /*0050*/  USHF.R.S32.HI UR8, URZ, 0x1f, UR9 ;  /* 0x0000001fff087899 */ /* 0x002fe20008011409 */
[----:B0-----:R-:W-:-:S05]  /*0060*/  IMAD R0, R0, UR4, R3 ;  /* 0x0000000400007c24 */ /* 0x001fca000f8e0203 */
[----:B------:R-:W-:-:S04]  /*0070*/  ISETP.GE.U32.AND P0, PT, R0, UR9, PT ;  /* 0x0000000900007c0c */ /* 0x000fc8000bf06070 */
[----:B------:R-:W-:-:S13]  /*0080*/  ISETP.GE.U32.AND.EX P0, PT, RZ, UR8, PT, P0 ;  /* 0x00000008ff007c0c */ /* 0x000fda000bf06100 */
[----:B------:R-:W-:Y:S05]  /*0090*/  @P0 EXIT ;  /* 0x000000000000094d */ /* 0x000fea0003800000 */
[----:B------:R-:W0:Y:S01]  /*00a0*/  LDCU UR5, c[0x0][0x370] ;  /* 0x00006e00ff0577ac */ /* 0x000e220008000800 */
[----:B------:R-:W-:Y:S01]  /*00b0*/  IMAD.MOV.U32 R9, RZ, RZ, RZ ;  /* 0x000000ffff097224 */ /* 0x000fe200078e00ff */
[----:B------:R-:W1:Y:S01]  /*00c0*/  LDCU.64 UR6, c[0x0][0x358] ;  /* 0x00006b00ff0677ac */ /* 0x000e620008000a00 */
[----:B------:R-:W2:Y:S01]  /*00d0*/  LDCU.64 UR10, c[0x0][0x388] ;  /* 0x00007100ff0a77ac */ /* 0x000ea20008000a00 */
[----:B------:R-:W3:Y:S01]  /*00e0*/  LDCU.64 UR12, c[0x0][0x390] ;  /* 0x00007200ff0c77ac */ /* 0x000ee20008000a00 */
[----:B0-----:R-:W-:-:S12]  /*00f0*/  UIMAD UR4, UR4, UR5, URZ ;  /* 0x00000005040472a4 */ /* 0x001fd8000f8e02ff */
.L_x_0:
[C---:B0-----:R-:W-:Y:S01]  /*0100*/  IMAD.SHL.U32 R4, R0.reuse, 0x4, RZ ;  /* 0x0000000400047824 */ /* 0x041fe200078e00ff */
[----:B------:R-:W-:-:S04]  /*0110*/  SHF.L.U64.HI R5, R0, 0x2, R9 ;  /* 0x0000000200057819 */ /* 0x000fc80000010209 */
[----:B--2---:R-:W-:-:S04]  /*0120*/  IADD3 R2, P0, PT, R4, UR10, RZ ;  /* 0x0000000a04027c10 */ /* 0x004fc8000ff1e0ff */
[----:B------:R-:W-:-:S05]  /*0130*/  IADD3.X R3, PT, PT, R5, UR11, RZ, P0, !PT ;  /* 0x0000000b05037c10 */ /* 0x000fca00087fe4ff */
[----:B-1----:R-:W2:Y:S01]  /*0140*/  LDG.E R2, desc[UR6][R2.64] ;  /* 0x0000000602027981 */ /* 0x002ea2000c1e1900 */
[----:B---3--:R-:W-:-:S04]  /*0150*/  IADD3 R4, P0, PT, R4, UR12, RZ ;  /* 0x0000000c04047c10 */ /* 0x008fc8000ff1e0ff */
[----:B------:R-:W-:Y:S02]  /*0160*/  IADD3.X R5, PT, PT, R5, UR13, RZ, P0, !PT ;  /* 0x0000000d05057c10 */ /* 0x000fe400087fe4ff */
[----:B------:R-:W-:-:S05]  /*0170*/  IADD3 R0, P0, PT, R0, UR4, RZ ;  /* 0x0000000400007c10 */ /* 0x000fca000ff1e0ff */
[----:B------:R-:W-:Y:S01]  /*0180*/  IMAD.X R9, RZ, RZ, R9, P0 ;  /* 0x000000ffff097224 */ /* 0x000fe200000e0609 */
[----:B------:R-:W-:-:S04]  /*0190*/  ISETP.GE.U32.AND P0, PT, R0, UR9, PT ;  /* 0x0000000900007c0c */ /* 0x000fc8000bf06070 */
[----:B------:R-:W-:Y:S01]  /*01a0*/  ISETP.GE.U32.AND.EX P0, PT, R9, UR8, PT, P0 ;  /* 0x0000000809007c0c */ /* 0x000fe2000bf06100 */
[----:B--2---:R-:W0:Y:S02]  /*01b0*/  FRND.CEIL R7, R2 ;  /* 0x0000000200077307 */ /* 0x004e240000209000 */
[----:B0-----:R0:W-:Y:S10]  /*01c0*/  STG.E desc[UR6][R4.64], R7 ;  /* 0x0000000704007986 */ /* 0x0011f4000c101906 */
[----:B------:R-:W-:Y:S05]  /*01d0*/  @!P0 BRA `(.L_x_0) ;  /* 0xfffffffc00c88947 */ /* 0x000fea000383ffff */
[----:B------:R-:W-:Y:S05]  /*01e0*/  EXIT ;  /* 0x000000000000794d */ /* 0x000fea0003800000 */
.L_x_1:
[----:B------:R-:W-:-:S00]  /*01f0*/  BRA `(.L_x_1) ;  /* 0xfffffffc00fc7947 */ /* 0x000fc0000383ffff */
[----:B------:R-:W-:-:S00]  /*0200*/  NOP ;  /* 0x0000000000007918 */ /* 0x000fc00000000000 */
[----:B------:R-:W-:-:S00]  /*0210*/  NOP ;  /* 0x0000000000007918 */ /* 0x000fc00000000000 */
[----:B------:R-:W-:-:S00]  /*0220*/  NOP ;  /* 0x0000000000007918 */ /* 0x000fc00000000000 */
[----:B------:R-:W-:-:S00]  /*0230*/  NOP ;  /* 0x0000000000007918 */ /* 0x000fc00000000000 */
[----:B------:R-:W-:-:S00]  /*0240*/  NOP ;  /* 0x0000000000007918 */ /* 0x000fc00000000000 */
[----:B------:R-:W-:-:S00]  /*0250*/  NOP ;  /* 0x0000000000007918 */ /* 0x000fc00000000000 */
[----:B------:R-:W-:-:S00]  /*0260*/  NOP ;  /* 0x0000000000007918 */ /* 0x000fc00000000000 */
[----:B------:R-:W-:-:S00]  /*0270*/  NOP ;  /* 0x0000000000007918 */ /* 0x000fc00000000000 */
.L_x_2:


//--------------------- .nv.shared.reserved.0     --------------------------
	.section	.nv.shared.reserved.0,"aw",@nobits
	.weak		__nv_reservedSMEM_offset_0_alias
	.size		__nv_reservedSMEM_offset_0_alias, 0, 64
	.other		__nv_reservedSMEM_offset_0_alias,@"STO_CUDA_RESERVED_SHARED STV_DEFAULT"
__nv_reservedSMEM_offset_0_alias:
	.zero		0
	.zero		64


//--------------------- .nv.global                --------------------------
	.section	.nv.global,"aw",@nobits
	.align	8
.nv.global:
	.type		_ZTVN10__cxxabiv120__function_type_infoE,@object
	.size		_ZTVN10__cxxabiv120__function_type_infoE,(_ZTVN10__cxxabiv120__si_class_type_infoE - _ZTVN10__cxxabiv120__function_type_infoE)
_ZTVN10__cxxabiv120__function_type_infoE:
	.zero		8
	.type		_ZTVN10__cxxabiv120__si_class_type_infoE,@object
	.size		_ZTVN10__cxxabiv120__si_class_type_infoE,(_ZTTNSt7__cxx1119basic_ostringstreamIcSt11char_traitsIcESaIcEEE - _ZTVN10__cxxabiv120__si_class_type_infoE)
_ZTVN10__cxxabiv120__si_class_type_infoE:
	.zero		8
	.type		_ZTTNSt7__cxx1119basic_ostringstreamIcSt11char_traitsIcESaIcEEE,@object
	.size		_ZTTNSt7__cxx1119basic_ostringstreamIcSt11char_traitsIcESaIcEEE,(_ZTTSo - _ZTTNSt7__cxx1119basic_ostringstreamIcSt11char_traitsIcESaIcEEE)
_ZTTNSt7__cxx1119basic_ostringstreamIcSt11char_traitsIcESaIcEEE:
	.zero		8
	.type		_ZTTSo,@object
	.size		_ZTTSo,(_ZTVN10__cxxabiv119__pointer_type_infoE - _ZTTSo)
_ZTTSo:
	.zero		8
	.type		_ZTVN10__cxxabiv119__pointer_type_infoE,@object
	.size		_ZTVN10__cxxabiv119__pointer_type_infoE,(_ZTVN10__cxxabiv117__class_type_infoE - _ZTVN10__cxxabiv119__pointer_type_infoE)
_ZTVN10__cxxabiv119__pointer_type_infoE:
	.zero		8
	.type		_ZTVN10__cxxabiv117__class_type_infoE,@object
	.size		_ZTVN10__cxxabiv117__class_type_infoE,(_ZTVSt9basic_iosIcSt11char_traitsIcEE - _ZTVN10__cxxabiv117__class_type_infoE)
_ZTVN10__cxxabiv117__class_type_infoE:
	.zero		8
	.type		_ZTVSt9basic_iosIcSt11char_traitsIcEE,@object
	.size		_ZTVSt9basic_iosIcSt11char_traitsIcEE,(_ZTVN3c105ErrorE - _ZTVSt9basic_iosIcSt11char_traitsIcEE)
_ZTVSt9basic_iosIcSt11char_traitsIcEE:
	.zero		32
	.type		_ZTVN3c105ErrorE,@object
	.size		_ZTVN3c105ErrorE,(_ZTVN3c1011StorageImplE - _ZTVN3c105ErrorE)
_ZTVN3c105ErrorE:
	.zero		40
	.type		_ZTVN3c1011StorageImplE,@object
	.size		_ZTVN3c1011StorageImplE,(_ZTVSt9exception - _ZTVN3c1011StorageImplE)
_ZTVN3c1011StorageImplE:
	.zero		40
	.type		_ZTVSt9exception,@object
	.size		_ZTVSt9exception,(_ZTVN3c1020intrusive_ptr_targetE - _ZTVSt9exception)
_ZTVSt9exception:
	.zero		40
	.type		_ZTVN3c1020intrusive_ptr_targetE,@object
	.size		_ZTVN3c1020intrusive_ptr_targetE,(_ZTVSt15basic_streambufIcSt11char_traitsIcEE - _ZTVN3c1020intrusive_ptr_targetE)
_ZTVN3c1020intrusive_ptr_targetE:
	.zero		40
	.type		_ZTVSt15basic_streambufIcSt11char_traitsIcEE,@object
	.size		_ZTVSt15basic_streambufIcSt11char_traitsIcEE,(_ZTVNSt7__cxx1115basic_stringbufIcSt11char_traitsIcESaIcEEE - _ZTVSt15basic_streambufIcSt11char_traitsIcEE)
_ZTVSt15basic_streambufIcSt11char_traitsIcEE:
	.zero		128
	.type		_ZTVNSt7__cxx1115basic_stringbufIcSt11char_traitsIcESaIcEEE,@object
	.size		_ZTVNSt7__cxx1115basic_stringbufIcSt11char_traitsIcESaIcEEE,(_ZTVN6caffe26CeilOpIfNS_11CUDAContextEEE - _ZTVNSt7__cxx1115basic_stringbufIcSt11char_traitsIcESaIcEEE)
_ZTVNSt7__cxx1115basic_stringbufIcSt11char_traitsIcESaIcEEE:
	.zero		128
	.type		_ZTVN6caffe26CeilOpIfNS_11CUDAContextEEE,@object
	.size		_ZTVN6caffe26CeilOpIfNS_11CUDAContextEEE,(_ZTVN6caffe28OperatorINS_11CUDAContextEEE - _ZTVN6caffe26CeilOpIfNS_11CUDAContextEEE)
_ZTVN6caffe26CeilOpIfNS_11CUDAContextEEE:
	.zero		136
	.type		_ZTVN6caffe28OperatorINS_11CUDAContextEEE,@object
	.size		_ZTVN6caffe28OperatorINS_11CUDAContextEEE,(.L_13 - _ZTVN6caffe28OperatorINS_11CUDAContextEEE)
_ZTVN6caffe28OperatorINS_11CUDAContextEEE:
	.zero		136
.L_13:


//--------------------- .nv.constant0._ZN6caffe210CeilKernelIfEEviPKT_PS1_ --------------------------
	.section	.nv.constant0._ZN6caffe210CeilKernelIfEEviPKT_PS1_,"a",@progbits
	.sectionflags	@""
	.align	4
.nv.constant0._ZN6caffe210CeilKernelIfEEviPKT_PS1_:
	.zero		920


//--------------------- SYMBOLS --------------------------

	.type		.nv.reservedSmem.offset0,@object
	.size		.nv.reservedSmem.offset0,0x4
